	.headerflags	@"EF_CUDA_TEXMODE_UNIFIED EF_CUDA_64BIT_ADDRESS EF_CUDA_ACCELERATORS EF_CUDA_SM90 EF_CUDA_VIRTUAL_SM(EF_CUDA_SM90)"
	.elftype	@"ET_EXEC"


//--------------------- .nv.info                  --------------------------
	.section	.nv.info,"",@"SHT_CUDA_INFO"
	.align	4


	//----- nvinfo : EIATTR_REGCOUNT
	.align		4
        /*0000*/ 	.byte	0x04, 0x2f
        /*0002*/ 	.short	(.L_3 - .L_2)
	.align		4
.L_2:
        /*0004*/ 	.word	index@(triton_poi_fused__native_batch_norm_legit_no_training_add_convolution_native_batch_norm_backward_relu_40)
        /*0008*/ 	.word	0x00000014


	//----- nvinfo : EIATTR_MIN_STACK_SIZE
	.align		4
.L_3:
        /*000c*/ 	.byte	0x04, 0x12
        /*000e*/ 	.short	(.L_5 - .L_4)
	.align		4
.L_4:
        /*0010*/ 	.word	index@(triton_poi_fused__native_batch_norm_legit_no_training_add_convolution_native_batch_norm_backward_relu_40)
        /*0014*/ 	.word	0x00000000


	//----- nvinfo : EIATTR_FRAME_SIZE
	.align		4
.L_5:
        /*0018*/ 	.byte	0x04, 0x11
        /*001a*/ 	.short	(.L_7 - .L_6)
	.align		4
.L_6:
        /*001c*/ 	.word	index@(triton_poi_fused__native_batch_norm_legit_no_training_add_convolution_native_batch_norm_backward_relu_40)
        /*0020*/ 	.word	0x00000000


	//----- nvinfo : EIATTR_MIN_STACK_SIZE
	.align		4
.L_7:
        /*0024*/ 	.byte	0x04, 0x12
        /*0026*/ 	.short	(.L_9 - .L_8)
	.align		4
.L_8:
        /*0028*/ 	.word	index@(triton_poi_fused__native_batch_norm_legit_no_training_add_convolution_native_batch_norm_backward_relu_40)
        /*002c*/ 	.word	0x00000000
.L_9:


//--------------------- .nv.info.triton_poi_fused__native_batch_norm_legit_no_training_add_convolution_native_batch_norm_backward_relu_40 --------------------------
	.section	.nv.info.triton_poi_fused__native_batch_norm_legit_no_training_add_convolution_native_batch_norm_backward_relu_40,"",@"SHT_CUDA_INFO"
	.sectionflags	@""
	.align	4


	//----- nvinfo : EIATTR_CUDA_API_VERSION
	.align		4
        /*0000*/ 	.byte	0x04, 0x37
        /*0002*/ 	.short	(.L_11 - .L_10)
.L_10:
        /*0004*/ 	.word	0x0000007c


	//----- nvinfo : EIATTR_KPARAM_INFO
	.align		4
.L_11:
        /*0008*/ 	.byte	0x04, 0x17
        /*000a*/ 	.short	(.L_13 - .L_12)
.L_12:
        /*000c*/ 	.word	0x00000000
        /*0010*/ 	.short	0x0009
        /*0012*/ 	.short	0x0048
        /*0014*/ 	.byte	0x00, 0xf0, 0x11, 0x00


	//----- nvinfo : EIATTR_KPARAM_INFO
	.align		4
.L_13:
        /*0018*/ 	.byte	0x04, 0x17
        /*001a*/ 	.short	(.L_15 - .L_14)
.L_14:
        /*001c*/ 	.word	0x00000000
        /*0020*/ 	.short	0x0008
        /*0022*/ 	.short	0x0040
        /*0024*/ 	.byte	0x00, 0xf4, 0x21, 0x00


	//----- nvinfo : EIATTR_KPARAM_INFO
	.align		4
.L_15:
        /*0028*/ 	.byte	0x04, 0x17
        /*002a*/ 	.short	(.L_17 - .L_16)
.L_16:
        /*002c*/ 	.word	0x00000000
        /*0030*/ 	.short	0x0007
        /*0032*/ 	.short	0x0038
        /*0034*/ 	.byte	0x00, 0xf4, 0x21, 0x00


	//----- nvinfo : EIATTR_KPARAM_INFO
	.align		4
.L_17:
        /*0038*/ 	.byte	0x04, 0x17
        /*003a*/ 	.short	(.L_19 - .L_18)
.L_18:
        /*003c*/ 	.word	0x00000000
        /*0040*/ 	.short	0x0006
        /*0042*/ 	.short	0x0030
        /*0044*/ 	.byte	0x00, 0xf4, 0x21, 0x00


	//----- nvinfo : EIATTR_KPARAM_INFO
	.align		4
.L_19:
        /*0048*/ 	.byte	0x04, 0x17
        /*004a*/ 	.short	(.L_21 - .L_20)
.L_20:
        /*004c*/ 	.word	0x00000000
        /*0050*/ 	.short	0x0005
        /*0052*/ 	.short	0x0028
        /*0054*/ 	.byte	0x00, 0xf4, 0x21, 0x00


	//----- nvinfo : EIATTR_KPARAM_INFO
	.align		4
.L_21:
        /*0058*/ 	.byte	0x04, 0x17
        /*005a*/ 	.short	(.L_23 - .L_22)
.L_22:
        /*005c*/ 	.word	0x00000000
        /*0060*/ 	.short	0x0004
        /*0062*/ 	.short	0x0020
        /*0064*/ 	.byte	0x00, 0xf4, 0x21, 0x00


	//----- nvinfo : EIATTR_KPARAM_INFO
	.align		4
.L_23:
        /*0068*/ 	.byte	0x04, 0x17
        /*006a*/ 	.short	(.L_25 - .L_24)
.L_24:
        /*006c*/ 	.word	0x00000000
        /*0070*/ 	.short	0x0003
        /*0072*/ 	.short	0x0018
        /*0074*/ 	.byte	0x00, 0xf4, 0x21, 0x00


	//----- nvinfo : EIATTR_KPARAM_INFO
	.align		4
.L_25:
        /*0078*/ 	.byte	0x04, 0x17
        /*007a*/ 	.short	(.L_27 - .L_26)
.L_26:
        /*007c*/ 	.word	0x00000000
        /*0080*/ 	.short	0x0002
        /*0082*/ 	.short	0x0010
        /*0084*/ 	.byte	0x00, 0xf4, 0x21, 0x00


	//----- nvinfo : EIATTR_KPARAM_INFO
	.align		4
.L_27:
        /*0088*/ 	.byte	0x04, 0x17
        /*008a*/ 	.short	(.L_29 - .L_28)
.L_28:
        /*008c*/ 	.word	0x00000000
        /*0090*/ 	.short	0x0001
        /*0092*/ 	.short	0x0008
        /*0094*/ 	.byte	0x00, 0xf4, 0x21, 0x00


	//----- nvinfo : EIATTR_KPARAM_INFO
	.align		4
.L_29:
        /*0098*/ 	.byte	0x04, 0x17
        /*009a*/ 	.short	(.L_31 - .L_30)
.L_30:
        /*009c*/ 	.word	0x00000000
        /*00a0*/ 	.short	0x0000
        /*00a2*/ 	.short	0x0000
        /*00a4*/ 	.byte	0x00, 0xf4, 0x21, 0x00


	//----- nvinfo : EIATTR_SPARSE_MMA_MASK
	.align		4
.L_31:
        /*00a8*/ 	.byte	0x03, 0x50
        /*00aa*/ 	.short	0x0000


	//----- nvinfo : EIATTR_MAXREG_COUNT
	.align		4
        /*00ac*/ 	.byte	0x03, 0x1b
        /*00ae*/ 	.short	0x00ff


	//----- nvinfo : EIATTR_EXIT_INSTR_OFFSETS
	.align		4
        /*00b0*/ 	.byte	0x04, 0x1c
        /*00b2*/ 	.short	(.L_33 - .L_32)


	//   ....[0]....
.L_32:
        /*00b4*/ 	.word	0x000003a0


	//----- nvinfo : EIATTR_REQNTID
	.align		4
.L_33:
        /*00b8*/ 	.byte	0x04, 0x10
        /*00ba*/ 	.short	(.L_35 - .L_34)
.L_34:
        /*00bc*/ 	.word	0x00000080
        /*00c0*/ 	.word	0x00000001
        /*00c4*/ 	.word	0x00000001


	//----- nvinfo : EIATTR_CBANK_PARAM_SIZE
	.align		4
.L_35:
        /*00c8*/ 	.byte	0x03, 0x19
        /*00ca*/ 	.short	0x004c


	//----- nvinfo : EIATTR_PARAM_CBANK
	.align		4
        /*00cc*/ 	.byte	0x04, 0x0a
        /*00ce*/ 	.short	(.L_37 - .L_36)
	.align		4
.L_36:
        /*00d0*/ 	.word	index@(.nv.constant0.triton_poi_fused__native_batch_norm_legit_no_training_add_convolution_native_batch_norm_backward_relu_40)
        /*00d4*/ 	.short	0x0210
        /*00d6*/ 	.short	0x004c


	//----- nvinfo : EIATTR_SW_WAR
	.align		4
.L_37:
        /*00d8*/ 	.byte	0x04, 0x36
        /*00da*/ 	.short	(.L_39 - .L_38)
.L_38:
        /*00dc*/ 	.word	0x00000008
.L_39:


//--------------------- .nv.callgraph             --------------------------
	.section	.nv.callgraph,"",@"SHT_CUDA_CALLGRAPH"
	.align	4
	.sectionentsize	8
	.align		4
        /*0000*/ 	.word	0x00000000
	.align		4
        /*0004*/ 	.word	0xffffffff
	.align		4
        /*0008*/ 	.word	0x00000000
	.align		4
        /*000c*/ 	.word	0xfffffffe
	.align		4
        /*0010*/ 	.word	0x00000000
	.align		4
        /*0014*/ 	.word	0xfffffffd
	.align		4
        /*0018*/ 	.word	0x00000000
	.align		4
        /*001c*/ 	.word	0xfffffffc


//--------------------- .nv.constant4             --------------------------
	.section	.nv.constant4,"a",@progbits
	.align	8
	.align		8
.nv.constant4:
        /*0000*/ 	.dword	_$_str
	.align		8
        /*0008*/ 	.dword	_$_str_$_2


//--------------------- .text.triton_poi_fused__native_batch_norm_legit_no_training_add_convolution_native_batch_norm_backward_relu_40 --------------------------
	.section	.text.triton_poi_fused__native_batch_norm_legit_no_training_add_convolution_native_batch_norm_backward_relu_40,"ax",@progbits
	.align	128
        .global         triton_poi_fused__native_batch_norm_legit_no_training_add_convolution_native_batch_norm_backward_relu_40
        .type           triton_poi_fused__native_batch_norm_legit_no_training_add_convolution_native_batch_norm_backward_relu_40,@function
        .size           triton_poi_fused__native_batch_norm_legit_no_training_add_convolution_native_batch_norm_backward_relu_40,(.L_x_1 - triton_poi_fused__native_batch_norm_legit_no_training_add_convolution_native_batch_norm_backward_relu_40)
        .other          triton_poi_fused__native_batch_norm_legit_no_training_add_convolution_native_batch_norm_backward_relu_40,@"STO_CUDA_ENTRY STV_DEFAULT"
triton_poi_fused__native_batch_norm_legit_no_training_add_convolution_native_batch_norm_backward_relu_40:
.text.triton_poi_fused__native_batch_norm_legit_no_training_add_convolution_native_batch_norm_backward_relu_40:
[----:B------:R-:W-:Y:S01]  /*0000*/  LDC R1, c[0x0][0x28] ;  /* 0x00000a00ff017b82 */ /* 0x000fe20000000800 */
[----:B------:R-:W1:Y:S07]  /*0010*/  S2R R0, SR_TID.X ;  /* 0x0000000000007919 */ /* 0x000e6e0000002100 */
[----:B------:R-:W2:Y:S01]  /*0020*/  LDC.64 R12, c[0x0][0x230] ;  /* 0x00008c00ff0c7b82 */ /* 0x000ea20000000a00 */
[----:B------:R-:W-:Y:S01]  /*0030*/  ULDC.64 UR4, c[0x0][0x208] ;  /* 0x0000820000047ab9 */ /* 0x000fe20000000a00 */
[----:B------:R-:W3:Y:S06]  /*0040*/  S2R R3, SR_CTAID.X ;  /* 0x0000000000037919 */ /* 0x000eec0000002500 */
[----:B------:R-:W4:Y:S08]  /*0050*/  LDC.64 R8, c[0x0][0x210] ;  /* 0x00008400ff087b82 */ /* 0x000f300000000a00 */
[----:B------:R-:W5:Y:S08]  /*0060*/  LDC.64 R10, c[0x0][0x218] ;  /* 0x00008600ff0a7b82 */ /* 0x000f700000000a00 */
[----:B------:R-:W5:Y:S01]  /*0070*/  LDC.64 R14, c[0x0][0x220] ;  /* 0x00008800ff0e7b82 */ /* 0x000f620000000a00 */
[----:B-1----:R-:W-:-:S07]  /*0080*/  LOP3.LUT R0, R0, 0x7f, RZ, 0xc0, !PT ;  /* 0x0000007f00007812 */ /* 0x002fce00078ec0ff */
[----:B------:R-:W1:Y:S01]  /*0090*/  LDC.64 R16, c[0x0][0x228] ;  /* 0x00008a00ff107b82 */ /* 0x000e620000000a00 */
[----:B---3--:R-:W-:Y:S02]  /*00a0*/  SHF.R.S32.HI R2, RZ, 0x18, R3 ;  /* 0x00000018ff027819 */ /* 0x008fe40000011403 */
[----:B------:R-:W-:Y:S02]  /*00b0*/  LEA R0, R3, R0, 0x7 ;  /* 0x0000000003007211 */ /* 0x000fe400078e38ff */
[----:B------:R-:W-:-:S03]  /*00c0*/  SGXT R3, R2, 0x1 ;  /* 0x000000010203781a */ /* 0x000fc60000000200 */
[----:B------:R-:W3:Y:S01]  /*00d0*/  LDC.64 R6, c[0x0][0x238] ;  /* 0x00008e00ff067b82 */ /* 0x000ee20000000a00 */
[----:B------:R-:W-:-:S04]  /*00e0*/  LEA.HI R3, R3, R0, RZ, 0xa ;  /* 0x0000000003037211 */ /* 0x000fc800078f50ff */
[----:B------:R-:W-:-:S04]  /*00f0*/  SHF.R.S32.HI R3, RZ, 0xa, R3 ;  /* 0x0000000aff037819 */ /* 0x000fc80000011403 */
[----:B------:R-:W-:-:S04]  /*0100*/  LEA.HI R2, R3, R3, RZ, 0x2 ;  /* 0x0000000303027211 */ /* 0x000fc800078f10ff */
[----:B------:R-:W-:-:S04]  /*0110*/  LOP3.LUT R2, R2, 0xfffffffc, RZ, 0xc0, !PT ;  /* 0xfffffffc02027812 */ /* 0x000fc800078ec0ff */
[----:B------:R-:W-:Y:S02]  /*0120*/  IADD3 R5, R3, -R2, RZ ;  /* 0x8000000203057210 */ /* 0x000fe40007ffe0ff */
[----:B------:R-:W3:Y:S03]  /*0130*/  LDC.64 R2, c[0x0][0x240] ;  /* 0x00009000ff027b82 */ /* 0x000ee60000000a00 */
[----:B--2---:R-:W-:-:S05]  /*0140*/  IMAD.WIDE R12, R5, 0x4, R12 ;  /* 0x00000004050c7825 */ /* 0x004fca00078e020c */
[----:B------:R2:W3:Y:S01]  /*0150*/  LDG.E.EL R4, desc[UR4][R12.64] ;  /* 0x000000040c047981 */ /* 0x0004e2000c2e1900 */
[----:B----4-:R-:W-:-:S04]  /*0160*/  IMAD.WIDE R8, R0, 0x4, R8 ;  /* 0x0000000400087825 */ /* 0x010fc800078e0208 */
[C---:B-----5:R-:W-:Y:S02]  /*0170*/  IMAD.WIDE R10, R5.reuse, 0x4, R10 ;  /* 0x00000004050a7825 */ /* 0x060fe400078e020a */
[----:B------:R-:W4:Y:S02]  /*0180*/  LDG.E R8, desc[UR4][R8.64] ;  /* 0x0000000408087981 */ /* 0x000f24000c1e1900 */
[----:B0-2---:R-:W-:Y:S02]  /*0190*/  IMAD.WIDE R12, R0, 0x4, R14 ;  /* 0x00000004000c7825 */ /* 0x005fe400078e020e */
[----:B------:R-:W4:Y:S02]  /*01a0*/  LDG.E.EL R11, desc[UR4][R10.64] ;  /* 0x000000040a0b7981 */ /* 0x000f24000c2e1900 */
[C---:B-1----:R-:W-:Y:S02]  /*01b0*/  IMAD.WIDE R14, R5.reuse, 0x4, R16 ;  /* 0x00000004050e7825 */ /* 0x042fe400078e0210 */
[----:B------:R-:W2:Y:S02]  /*01c0*/  LDG.E R12, desc[UR4][R12.64] ;  /* 0x000000040c0c7981 */ /* 0x000ea4000c1e1900 */
[----:B---3--:R-:W-:-:S02]  /*01d0*/  IMAD.WIDE R6, R5, 0x4, R6 ;  /* 0x0000000405067825 */ /* 0x008fc400078e0206 */
[----:B------:R-:W3:Y:S02]  /*01e0*/  LDG.E.EL R14, desc[UR4][R14.64] ;  /* 0x000000040e0e7981 */ /* 0x000ee4000c2e1900 */
[----:B------:R-:W-:Y:S02]  /*01f0*/  IMAD.WIDE R2, R5, 0x4, R2 ;  /* 0x0000000405027825 */ /* 0x000fe400078e0202 */
[----:B------:R-:W5:Y:S04]  /*0200*/  LDG.E.EL R6, desc[UR4][R6.64] ;  /* 0x0000000406067981 */ /* 0x000f68000c2e1900 */
[----:B------:R0:W5:Y:S02]  /*0210*/  LDG.E.EL R17, desc[UR4][R2.64] ;  /* 0x0000000402117981 */ /* 0x000164000c2e1900 */
[----:B0-----:R-:W0:Y:S02]  /*0220*/  LDC.64 R2, c[0x0][0x250] ;  /* 0x00009400ff027b82 */ /* 0x001e240000000a00 */
[----:B0-----:R-:W-:-:S04]  /*0230*/  IMAD.WIDE R2, R0, 0x4, R2 ;  /* 0x0000000400027825 */ /* 0x001fc800078e0202 */
[----:B------:R-:W-:Y:S01]  /*0240*/  FADD R16, R4, 9.9999997473787516356e-06 ;  /* 0x3727c5ac04107421 */ /* 0x000fe20000000000 */
[----:B------:R-:W-:-:S03]  /*0250*/  HFMA2.MMA R4, -RZ, RZ, 1.625, 0 ;  /* 0x3e800000ff047435 */ /* 0x000fc600000001ff */
[----:B------:R-:W0:Y:S01]  /*0260*/  MUFU.SQRT R9, R16 ;  /* 0x0000001000097308 */ /* 0x000e220000002000 */
[----:B----4-:R-:W-:-:S04]  /*0270*/  FADD R11, R8, R11 ;  /* 0x0000000b080b7221 */ /* 0x010fc80000000000 */
[----:B--2---:R-:W-:Y:S01]  /*0280*/  FADD R11, R12, R11 ;  /* 0x0000000b0c0b7221 */ /* 0x004fe20000000000 */
[----:B0-----:R-:W-:-:S03]  /*0290*/  FSETP.GT.AND P0, PT, R9, 8.50705917302346158658e+37, PT ;  /* 0x7e8000000900780b */ /* 0x001fc60003f04000 */
[----:B---3--:R-:W-:Y:S01]  /*02a0*/  FADD R11, -R14, R11 ;  /* 0x0000000b0e0b7221 */ /* 0x008fe20000000100 */
[C---:B------:R-:W-:Y:S02]  /*02b0*/  FSETP.GEU.AND P1, PT, R9.reuse, 1.175494350822287508e-38, PT ;  /* 0x008000000900780b */ /* 0x040fe40003f2e000 */
[----:B------:R-:W-:Y:S02]  /*02c0*/  FSEL R8, R4, 1, P0 ;  /* 0x3f80000004087808 */ /* 0x000fe40000000000 */
[----:B------:R-:W0:Y:S05]  /*02d0*/  LDC.64 R4, c[0x0][0x248] ;  /* 0x00009200ff047b82 */ /* 0x000e2a0000000a00 */
[----:B------:R-:W-:-:S04]  /*02e0*/  @P0 FMUL R9, R9, 0.25 ;  /* 0x3e80000009090820 */ /* 0x000fc80000400000 */
[----:B------:R-:W-:Y:S01]  /*02f0*/  @!P1 FMUL R8, R8, 16777216 ;  /* 0x4b80000008089820 */ /* 0x000fe20000400000 */
[----:B------:R-:W-:-:S06]  /*0300*/  @!P1 FMUL R9, R9, 16777216 ;  /* 0x4b80000009099820 */ /* 0x000fcc0000400000 */
[----:B------:R-:W1:Y:S01]  /*0310*/  MUFU.RCP R9, R9 ;  /* 0x0000000900097308 */ /* 0x000e620000001000 */
[----:B0-----:R-:W-:-:S04]  /*0320*/  IMAD.WIDE R4, R0, 0x4, R4 ;  /* 0x0000000400047825 */ /* 0x001fc800078e0204 */
[----:B-1----:R-:W-:-:S04]  /*0330*/  FMUL R8, R9, R8 ;  /* 0x0000000809087220 */ /* 0x002fc80000400000 */
[----:B------:R-:W-:-:S04]  /*0340*/  FMUL R8, R11, R8 ;  /* 0x000000080b087220 */ /* 0x000fc80000400000 */
[----:B-----5:R-:W-:-:S05]  /*0350*/  FFMA R6, R6, R8, R17 ;  /* 0x0000000806067223 */ /* 0x020fca0000000011 */
[----:B------:R-:W-:-:S04]  /*0360*/  FSETP.GEU.AND P0, PT, R6, RZ, PT ;  /* 0x000000ff0600720b */ /* 0x000fc80003f0e000 */
[----:B------:R-:W-:-:S05]  /*0370*/  FSEL R7, R6, RZ, P0 ;  /* 0x000000ff06077208 */ /* 0x000fca0000000000 */
[----:B------:R-:W-:Y:S04]  /*0380*/  STG.E desc[UR4][R4.64], R7 ;  /* 0x0000000704007986 */ /* 0x000fe8000c101904 */
[----:B------:R-:W-:Y:S01]  /*0390*/  STG.E desc[UR4][R2.64], R11 ;  /* 0x0000000b02007986 */ /* 0x000fe2000c101904 */
[----:B------:R-:W-:Y:S05]  /*03a0*/  EXIT ;  /* 0x000000000000794d */ /* 0x000fea0003800000 */
.L_x_0:
[----:B------:R-:W-:-:S00]  /*03b0*/  BRA `(.L_x_0) ;  /* 0xfffffffc00fc7947 */ /* 0x000fc0000383ffff */
[----:B------:R-:W-:-:S00]  /*03c0*/  NOP ;  /* 0x0000000000007918 */ /* 0x000fc00000000000 */
        /* <DEDUP_REMOVED lines=11> */
.L_x_1:


//--------------------- .nv.global.init           --------------------------
	.section	.nv.global.init,"aw",@progbits
.nv.global.init:
	.type		_$_str,@object
	.size		_$_str,(_$_str_$_2 - _$_str)
_$_str:
        /*0000*/ 	.byte	0x5f, 0x5f, 0x43, 0x55, 0x44, 0x41, 0x5f, 0x46, 0x54, 0x5a, 0x00
	.type		_$_str_$_2,@object
	.size		_$_str_$_2,(.L_1 - _$_str_$_2)
_$_str_$_2:
        /*000b*/ 	.byte	0x5f, 0x5f, 0x43, 0x55, 0x44, 0x41, 0x5f, 0x50, 0x52, 0x45, 0x43, 0x5f, 0x53, 0x51, 0x52, 0x54
        /*001b*/ 	.byte	0x00
.L_1:


//--------------------- .nv.constant0.triton_poi_fused__native_batch_norm_legit_no_training_add_convolution_native_batch_norm_backward_relu_40 --------------------------
	.section	.nv.constant0.triton_poi_fused__native_batch_norm_legit_no_training_add_convolution_native_batch_norm_backward_relu_40,"a",@progbits
	.sectionflags	@""
	.align	4
.nv.constant0.triton_poi_fused__native_batch_norm_legit_no_training_add_convolution_native_batch_norm_backward_relu_40:
	.zero		604
